//
// Generated by NVIDIA NVVM Compiler
//
// Compiler Build ID: CL-36424714
// Cuda compilation tools, release 13.0, V13.0.88
// Based on NVVM 20.0.0
//

.version 9.0
.target sm_100
.address_size 64

	// .globl	_Z22int8_gemm_tiled_kernelPKaS0_Piiii
// _ZZ22int8_gemm_tiled_kernelPKaS0_PiiiiE2As has been demoted
// _ZZ22int8_gemm_tiled_kernelPKaS0_PiiiiE3BsT has been demoted

.visible .entry _Z22int8_gemm_tiled_kernelPKaS0_Piiii(
	.param .u64 .ptr .align 1 _Z22int8_gemm_tiled_kernelPKaS0_Piiii_param_0,
	.param .u64 .ptr .align 1 _Z22int8_gemm_tiled_kernelPKaS0_Piiii_param_1,
	.param .u64 .ptr .align 1 _Z22int8_gemm_tiled_kernelPKaS0_Piiii_param_2,
	.param .u32 _Z22int8_gemm_tiled_kernelPKaS0_Piiii_param_3,
	.param .u32 _Z22int8_gemm_tiled_kernelPKaS0_Piiii_param_4,
	.param .u32 _Z22int8_gemm_tiled_kernelPKaS0_Piiii_param_5
)
{
	.reg .pred 	%p<12>;
	.reg .b16 	%rs<11>;
	.reg .b32 	%r<170>;
	.reg .b64 	%rd<13>;
	// demoted variable
	.shared .align 1 .b8 _ZZ22int8_gemm_tiled_kernelPKaS0_PiiiiE2As[1024];
	// demoted variable
	.shared .align 1 .b8 _ZZ22int8_gemm_tiled_kernelPKaS0_PiiiiE3BsT[1056];
	ld.param.u64 	%rd3, [_Z22int8_gemm_tiled_kernelPKaS0_Piiii_param_0];
	ld.param.u64 	%rd4, [_Z22int8_gemm_tiled_kernelPKaS0_Piiii_param_1];
	ld.param.u64 	%rd5, [_Z22int8_gemm_tiled_kernelPKaS0_Piiii_param_2];
	ld.param.u32 	%r27, [_Z22int8_gemm_tiled_kernelPKaS0_Piiii_param_3];
	ld.param.u32 	%r28, [_Z22int8_gemm_tiled_kernelPKaS0_Piiii_param_4];
	ld.param.u32 	%r29, [_Z22int8_gemm_tiled_kernelPKaS0_Piiii_param_5];
	mov.u32 	%r163, %tid.x;
	mov.u32 	%r165, %tid.y;
	mov.u32 	%r31, %ctaid.y;
	shl.b32 	%r32, %r31, 5;
	add.s32 	%r3, %r32, %r165;
	mov.u32 	%r33, %ctaid.x;
	shl.b32 	%r4, %r33, 5;
	add.s32 	%r5, %r4, %r163;
	setp.lt.s32 	%p1, %r29, 1;
	mov.b32 	%r169, 0;
	@%p1 bra 	$L__BB0_7;
	add.s32 	%r35, %r29, 31;
	shr.u32 	%r36, %r35, 5;
	shl.b32 	%r37, %r165, 5;
	mov.u32 	%r38, _ZZ22int8_gemm_tiled_kernelPKaS0_PiiiiE2As;
	add.s32 	%r6, %r38, %r37;
	add.s32 	%r7, %r6, %r163;
	mov.u32 	%r39, _ZZ22int8_gemm_tiled_kernelPKaS0_PiiiiE3BsT;
	mad.lo.s32 	%r40, %r163, 33, %r39;
	add.s32 	%r8, %r40, %r165;
	shl.b32 	%r41, %r163, 5;
	sub.s32 	%r9, %r40, %r41;
	neg.s32 	%r167, %r36;
	mad.lo.s32 	%r42, %r165, %r28, %r163;
	add.s32 	%r166, %r42, %r4;
	shl.b32 	%r12, %r28, 5;
	mad.lo.s32 	%r164, %r29, %r3, %r163;
	cvta.to.global.u64 	%rd1, %rd3;
	cvta.to.global.u64 	%rd2, %rd4;
	mov.b32 	%r169, 0;
$L__BB0_2:
	setp.ge.s32 	%p2, %r3, %r27;
	setp.ge.s32 	%p3, %r163, %r29;
	mov.b16 	%rs9, 0;
	or.pred  	%p4, %p2, %p3;
	@%p4 bra 	$L__BB0_4;
	cvt.u64.u32 	%rd6, %r164;
	add.s64 	%rd7, %rd1, %rd6;
	ld.global.nc.u8 	%rs6, [%rd7];
	cvt.u16.u8 	%rs9, %rs6;
$L__BB0_4:
	setp.ge.s32 	%p5, %r5, %r28;
	st.shared.u8 	[%r7], %rs9;
	setp.ge.s32 	%p6, %r165, %r29;
	mov.b16 	%rs10, 0;
	or.pred  	%p7, %p5, %p6;
	@%p7 bra 	$L__BB0_6;
	cvt.s64.s32 	%rd8, %r166;
	add.s64 	%rd9, %rd2, %rd8;
	ld.global.nc.u8 	%rs8, [%rd9];
	cvt.u16.u8 	%rs10, %rs8;
$L__BB0_6:
	st.shared.u8 	[%r8], %rs10;
	bar.sync 	0;
	ld.shared.u8 	%r43, [%r9+99];
	ld.shared.u8 	%r44, [%r9+66];
	prmt.b32 	%r45, %r44, %r43, 0x3340U;
	ld.shared.u8 	%r46, [%r9+33];
	ld.shared.u8 	%r47, [%r9];
	prmt.b32 	%r48, %r47, %r46, 0x3340U;
	prmt.b32 	%r49, %r48, %r45, 0x5410U;
	ld.shared.u8 	%r50, [%r6+3];
	ld.shared.u8 	%r51, [%r6+2];
	prmt.b32 	%r52, %r51, %r50, 0x3340U;
	ld.shared.u8 	%r53, [%r6+1];
	ld.shared.u8 	%r54, [%r6];
	prmt.b32 	%r55, %r54, %r53, 0x3340U;
	prmt.b32 	%r56, %r55, %r52, 0x5410U;
	dp4a.s32.s32 	%r57, %r49, %r56, %r169;
	ld.shared.u8 	%r58, [%r9+231];
	ld.shared.u8 	%r59, [%r9+198];
	prmt.b32 	%r60, %r59, %r58, 0x3340U;
	ld.shared.u8 	%r61, [%r9+165];
	ld.shared.u8 	%r62, [%r9+132];
	prmt.b32 	%r63, %r62, %r61, 0x3340U;
	prmt.b32 	%r64, %r63, %r60, 0x5410U;
	ld.shared.u8 	%r65, [%r6+7];
	ld.shared.u8 	%r66, [%r6+6];
	prmt.b32 	%r67, %r66, %r65, 0x3340U;
	ld.shared.u8 	%r68, [%r6+5];
	ld.shared.u8 	%r69, [%r6+4];
	prmt.b32 	%r70, %r69, %r68, 0x3340U;
	prmt.b32 	%r71, %r70, %r67, 0x5410U;
	dp4a.s32.s32 	%r72, %r64, %r71, %r57;
	ld.shared.u8 	%r73, [%r9+363];
	ld.shared.u8 	%r74, [%r9+330];
	prmt.b32 	%r75, %r74, %r73, 0x3340U;
	ld.shared.u8 	%r76, [%r9+297];
	ld.shared.u8 	%r77, [%r9+264];
	prmt.b32 	%r78, %r77, %r76, 0x3340U;
	prmt.b32 	%r79, %r78, %r75, 0x5410U;
	ld.shared.u8 	%r80, [%r6+11];
	ld.shared.u8 	%r81, [%r6+10];
	prmt.b32 	%r82, %r81, %r80, 0x3340U;
	ld.shared.u8 	%r83, [%r6+9];
	ld.shared.u8 	%r84, [%r6+8];
	prmt.b32 	%r85, %r84, %r83, 0x3340U;
	prmt.b32 	%r86, %r85, %r82, 0x5410U;
	dp4a.s32.s32 	%r87, %r79, %r86, %r72;
	ld.shared.u8 	%r88, [%r9+495];
	ld.shared.u8 	%r89, [%r9+462];
	prmt.b32 	%r90, %r89, %r88, 0x3340U;
	ld.shared.u8 	%r91, [%r9+429];
	ld.shared.u8 	%r92, [%r9+396];
	prmt.b32 	%r93, %r92, %r91, 0x3340U;
	prmt.b32 	%r94, %r93, %r90, 0x5410U;
	ld.shared.u8 	%r95, [%r6+15];
	ld.shared.u8 	%r96, [%r6+14];
	prmt.b32 	%r97, %r96, %r95, 0x3340U;
	ld.shared.u8 	%r98, [%r6+13];
	ld.shared.u8 	%r99, [%r6+12];
	prmt.b32 	%r100, %r99, %r98, 0x3340U;
	prmt.b32 	%r101, %r100, %r97, 0x5410U;
	dp4a.s32.s32 	%r102, %r94, %r101, %r87;
	ld.shared.u8 	%r103, [%r9+627];
	ld.shared.u8 	%r104, [%r9+594];
	prmt.b32 	%r105, %r104, %r103, 0x3340U;
	ld.shared.u8 	%r106, [%r9+561];
	ld.shared.u8 	%r107, [%r9+528];
	prmt.b32 	%r108, %r107, %r106, 0x3340U;
	prmt.b32 	%r109, %r108, %r105, 0x5410U;
	ld.shared.u8 	%r110, [%r6+19];
	ld.shared.u8 	%r111, [%r6+18];
	prmt.b32 	%r112, %r111, %r110, 0x3340U;
	ld.shared.u8 	%r113, [%r6+17];
	ld.shared.u8 	%r114, [%r6+16];
	prmt.b32 	%r115, %r114, %r113, 0x3340U;
	prmt.b32 	%r116, %r115, %r112, 0x5410U;
	dp4a.s32.s32 	%r117, %r109, %r116, %r102;
	ld.shared.u8 	%r118, [%r9+759];
	ld.shared.u8 	%r119, [%r9+726];
	prmt.b32 	%r120, %r119, %r118, 0x3340U;
	ld.shared.u8 	%r121, [%r9+693];
	ld.shared.u8 	%r122, [%r9+660];
	prmt.b32 	%r123, %r122, %r121, 0x3340U;
	prmt.b32 	%r124, %r123, %r120, 0x5410U;
	ld.shared.u8 	%r125, [%r6+23];
	ld.shared.u8 	%r126, [%r6+22];
	prmt.b32 	%r127, %r126, %r125, 0x3340U;
	ld.shared.u8 	%r128, [%r6+21];
	ld.shared.u8 	%r129, [%r6+20];
	prmt.b32 	%r130, %r129, %r128, 0x3340U;
	prmt.b32 	%r131, %r130, %r127, 0x5410U;
	dp4a.s32.s32 	%r132, %r124, %r131, %r117;
	ld.shared.u8 	%r133, [%r9+891];
	ld.shared.u8 	%r134, [%r9+858];
	prmt.b32 	%r135, %r134, %r133, 0x3340U;
	ld.shared.u8 	%r136, [%r9+825];
	ld.shared.u8 	%r137, [%r9+792];
	prmt.b32 	%r138, %r137, %r136, 0x3340U;
	prmt.b32 	%r139, %r138, %r135, 0x5410U;
	ld.shared.u8 	%r140, [%r6+27];
	ld.shared.u8 	%r141, [%r6+26];
	prmt.b32 	%r142, %r141, %r140, 0x3340U;
	ld.shared.u8 	%r143, [%r6+25];
	ld.shared.u8 	%r144, [%r6+24];
	prmt.b32 	%r145, %r144, %r143, 0x3340U;
	prmt.b32 	%r146, %r145, %r142, 0x5410U;
	dp4a.s32.s32 	%r147, %r139, %r146, %r132;
	ld.shared.u8 	%r148, [%r9+1023];
	ld.shared.u8 	%r149, [%r9+990];
	prmt.b32 	%r150, %r149, %r148, 0x3340U;
	ld.shared.u8 	%r151, [%r9+957];
	ld.shared.u8 	%r152, [%r9+924];
	prmt.b32 	%r153, %r152, %r151, 0x3340U;
	prmt.b32 	%r154, %r153, %r150, 0x5410U;
	ld.shared.u8 	%r155, [%r6+31];
	ld.shared.u8 	%r156, [%r6+30];
	prmt.b32 	%r157, %r156, %r155, 0x3340U;
	ld.shared.u8 	%r158, [%r6+29];
	ld.shared.u8 	%r159, [%r6+28];
	prmt.b32 	%r160, %r159, %r158, 0x3340U;
	prmt.b32 	%r161, %r160, %r157, 0x5410U;
	dp4a.s32.s32 	%r169, %r154, %r161, %r147;
	bar.sync 	0;
	add.s32 	%r167, %r167, 1;
	setp.ne.s32 	%p8, %r167, 0;
	add.s32 	%r166, %r166, %r12;
	add.s32 	%r165, %r165, 32;
	add.s32 	%r164, %r164, 32;
	add.s32 	%r163, %r163, 32;
	@%p8 bra 	$L__BB0_2;
$L__BB0_7:
	setp.ge.s32 	%p9, %r3, %r27;
	setp.ge.s32 	%p10, %r5, %r28;
	or.pred  	%p11, %p9, %p10;
	@%p11 bra 	$L__BB0_9;
	mad.lo.s32 	%r162, %r28, %r3, %r5;
	cvta.to.global.u64 	%rd10, %rd5;
	mul.wide.s32 	%rd11, %r162, 4;
	add.s64 	%rd12, %rd10, %rd11;
	st.global.u32 	[%rd12], %r169;
$L__BB0_9:
	ret;

}


// ===== COMPILED SASS (sm_100) =====

	.target	sm_100

	.elftype	@"ET_EXEC"


//--------------------- .note.nv.tkinfo           --------------------------
	.section	.note.nv.tkinfo,"",@"SHT_NOTE"
	.sectionflags	@"SHF_NOTE_NV_TKINFO"
	.tkinfo
        /*0018*/ 	.word	0x00000002
        /*0030*/ 	.string	""
        /*0030*/ 	.string	"ptxas"
        /*0030*/ 	.string	"Cuda compilation tools, release 13.0, V13.0.88"
        /*0030*/ 	.string	"Build cuda_13.0.r13.0/compiler.36424714_0"
        /*0030*/ 	.string	"-arch sm_100 -m 64 "



//--------------------- .note.nv.cuinfo           --------------------------
	.section	.note.nv.cuinfo,"",@"SHT_NOTE"
	.sectionflags	@"SHF_NOTE_NV_CUINFO"
        /*0018*/ 	.short	0x0002
        /*001a*/ 	.short	0x0064
        /*001c*/ 	.short	0x0082
	.zero		2


//--------------------- .nv.info                  --------------------------
	.section	.nv.info,"",@"SHT_CUDA_INFO"
	.align	4


	//----- nvinfo : EIATTR_REGCOUNT
	.align		4
        /*0000*/ 	.byte	0x04, 0x2f
        /*0002*/ 	.short	(.L_1 - .L_0)
	.align		4
.L_0:
        /*0004*/ 	.word	index@(_Z22int8_gemm_tiled_kernelPKaS0_Piiii)
        /*0008*/ 	.word	0x0000001f


	//----- nvinfo : EIATTR_FRAME_SIZE
	.align		4
.L_1:
        /*000c*/ 	.byte	0x04, 0x11
        /*000e*/ 	.short	(.L_3 - .L_2)
	.align		4
.L_2:
        /*0010*/ 	.word	index@(_Z22int8_gemm_tiled_kernelPKaS0_Piiii)
        /*0014*/ 	.word	0x00000000


	//----- nvinfo : EIATTR_MIN_STACK_SIZE
	.align		4
.L_3:
        /*0018*/ 	.byte	0x04, 0x12
        /*001a*/ 	.short	(.L_5 - .L_4)
	.align		4
.L_4:
        /*001c*/ 	.word	index@(_Z22int8_gemm_tiled_kernelPKaS0_Piiii)
        /*0020*/ 	.word	0x00000000
.L_5:


//--------------------- .nv.compat                --------------------------
	.section	.nv.compat,"",@"SHT_CUDA_COMPAT_INFO"
	.align	4
        /*0000*/ 	.byte	0x02, 0x09, 0x00, 0x00, 0x02, 0x02, 0x01, 0x00, 0x02, 0x05, 0x05, 0x00, 0x03, 0x07, 0x01, 0x01
        /*0010*/ 	.byte	0x02, 0x03, 0x00, 0x00, 0x02, 0x06, 0x01, 0x00, 0x04, 0x0b, 0x08, 0x00, 0x09, 0x00, 0x00, 0x00
        /*0020*/ 	.byte	0x00, 0x00, 0x00, 0x00


//--------------------- .nv.info._Z22int8_gemm_tiled_kernelPKaS0_Piiii --------------------------
	.section	.nv.info._Z22int8_gemm_tiled_kernelPKaS0_Piiii,"",@"SHT_CUDA_INFO"
	.sectionflags	@""
	.align	4


	//----- nvinfo : EIATTR_CUDA_API_VERSION
	.align		4
        /*0000*/ 	.byte	0x04, 0x37
        /*0002*/ 	.short	(.L_7 - .L_6)
.L_6:
        /*0004*/ 	.word	0x00000082


	//----- nvinfo : EIATTR_KPARAM_INFO
	.align		4
.L_7:
        /*0008*/ 	.byte	0x04, 0x17
        /*000a*/ 	.short	(.L_9 - .L_8)
.L_8:
        /*000c*/ 	.word	0x00000000
        /*0010*/ 	.short	0x0005
        /*0012*/ 	.short	0x0020
        /*0014*/ 	.byte	0x00, 0xf0, 0x11, 0x00


	//----- nvinfo : EIATTR_KPARAM_INFO
	.align		4
.L_9:
        /*0018*/ 	.byte	0x04, 0x17
        /*001a*/ 	.short	(.L_11 - .L_10)
.L_10:
        /*001c*/ 	.word	0x00000000
        /*0020*/ 	.short	0x0004
        /*0022*/ 	.short	0x001c
        /*0024*/ 	.byte	0x00, 0xf0, 0x11, 0x00


	//----- nvinfo : EIATTR_KPARAM_INFO
	.align		4
.L_11:
        /*0028*/ 	.byte	0x04, 0x17
        /*002a*/ 	.short	(.L_13 - .L_12)
.L_12:
        /*002c*/ 	.word	0x00000000
        /*0030*/ 	.short	0x0003
        /*0032*/ 	.short	0x0018
        /*0034*/ 	.byte	0x00, 0xf0, 0x11, 0x00


	//----- nvinfo : EIATTR_KPARAM_INFO
	.align		4
.L_13:
        /*0038*/ 	.byte	0x04, 0x17
        /*003a*/ 	.short	(.L_15 - .L_14)
.L_14:
        /*003c*/ 	.word	0x00000000
        /*0040*/ 	.short	0x0002
        /*0042*/ 	.short	0x0010
        /*0044*/ 	.byte	0x00, 0xf5, 0x21, 0x00


	//----- nvinfo : EIATTR_KPARAM_INFO
	.align		4
.L_15:
        /*0048*/ 	.byte	0x04, 0x17
        /*004a*/ 	.short	(.L_17 - .L_16)
.L_16:
        /*004c*/ 	.word	0x00000000
        /*0050*/ 	.short	0x0001
        /*0052*/ 	.short	0x0008
        /*0054*/ 	.byte	0x00, 0xf5, 0x21, 0x00


	//----- nvinfo : EIATTR_KPARAM_INFO
	.align		4
.L_17:
        /*0058*/ 	.byte	0x04, 0x17
        /*005a*/ 	.short	(.L_19 - .L_18)
.L_18:
        /*005c*/ 	.word	0x00000000
        /*0060*/ 	.short	0x0000
        /*0062*/ 	.short	0x0000
        /*0064*/ 	.byte	0x00, 0xf5, 0x21, 0x00


	//----- nvinfo : EIATTR_SPARSE_MMA_MASK
	.align		4
.L_19:
        /*0068*/ 	.byte	0x03, 0x50
        /*006a*/ 	.short	0x0000


	//----- nvinfo : EIATTR_MAXREG_COUNT
	.align		4
        /*006c*/ 	.byte	0x03, 0x1b
        /*006e*/ 	.short	0x00ff


	//----- nvinfo : EIATTR_NUM_BARRIERS
	.align		4
        /*0070*/ 	.byte	0x02, 0x4c
        /*0072*/ 	.byte	0x01
	.zero		1


	//----- nvinfo : EIATTR_MERCURY_ISA_VERSION
	.align		4
        /*0074*/ 	.byte	0x03, 0x5f
        /*0076*/ 	.short	0x0101


	//----- nvinfo : EIATTR_VRC_CTA_INIT_COUNT
	.align		4
        /*0078*/ 	.byte	0x02, 0x4a
	.zero		1
	.zero		1


	//----- nvinfo : EIATTR_EXIT_INSTR_OFFSETS
	.align		4
        /*007c*/ 	.byte	0x04, 0x1c
        /*007e*/ 	.short	(.L_21 - .L_20)


	//   ....[0]....
.L_20:
        /*0080*/ 	.word	0x00000b50


	//   ....[1]....
        /*0084*/ 	.word	0x00000ba0


	//----- nvinfo : EIATTR_CBANK_PARAM_SIZE
	.align		4
.L_21:
        /*0088*/ 	.byte	0x03, 0x19
        /*008a*/ 	.short	0x0024


	//----- nvinfo : EIATTR_PARAM_CBANK
	.align		4
        /*008c*/ 	.byte	0x04, 0x0a
        /*008e*/ 	.short	(.L_23 - .L_22)
	.align		4
.L_22:
        /*0090*/ 	.word	index@(.nv.constant0._Z22int8_gemm_tiled_kernelPKaS0_Piiii)
        /*0094*/ 	.short	0x0380
        /*0096*/ 	.short	0x0024


	//----- nvinfo : EIATTR_SW_WAR
	.align		4
.L_23:
        /*0098*/ 	.byte	0x04, 0x36
        /*009a*/ 	.short	(.L_25 - .L_24)
.L_24:
        /*009c*/ 	.word	0x00000008
.L_25:


//--------------------- .nv.callgraph             --------------------------
	.section	.nv.callgraph,"",@"SHT_CUDA_CALLGRAPH"
	.align	4
	.sectionentsize	8
	.align		4
        /*0000*/ 	.word	0x00000000
	.align		4
        /*0004*/ 	.word	0xffffffff
	.align		4
        /*0008*/ 	.word	0x00000000
	.align		4
        /*000c*/ 	.word	0xfffffffe
	.align		4
        /*0010*/ 	.word	0x00000000
	.align		4
        /*0014*/ 	.word	0xfffffffd
	.align		4
        /*0018*/ 	.word	0x00000000
	.align		4
        /*001c*/ 	.word	0xfffffffc


//--------------------- .text._Z22int8_gemm_tiled_kernelPKaS0_Piiii --------------------------
	.section	.text._Z22int8_gemm_tiled_kernelPKaS0_Piiii,"ax",@progbits
	.align	128
        .global         _Z22int8_gemm_tiled_kernelPKaS0_Piiii
        .type           _Z22int8_gemm_tiled_kernelPKaS0_Piiii,@function
        .size           _Z22int8_gemm_tiled_kernelPKaS0_Piiii,(.L_x_3 - _Z22int8_gemm_tiled_kernelPKaS0_Piiii)
        .other          _Z22int8_gemm_tiled_kernelPKaS0_Piiii,@"STO_CUDA_ENTRY STV_DEFAULT"
_Z22int8_gemm_tiled_kernelPKaS0_Piiii:
.text._Z22int8_gemm_tiled_kernelPKaS0_Piiii:
[----:B------:R-:W-:Y:S01]  /*0000*/  LDC R1, c[0x0][0x37c] ;  /* 0x0000df00ff017b82 */ /* 0x000fe20000000800 */
[----:B------:R-:W0:Y:S01]  /*0010*/  S2R R0, SR_TID.Y ;  /* 0x0000000000007919 */ /* 0x000e220000002200 */
[----:B------:R-:W1:Y:S01]  /*0020*/  LDCU UR5, c[0x0][0x3a0] ;  /* 0x00007400ff0577ac */ /* 0x000e620008000800 */
[----:B------:R-:W-:Y:S01]  /*0030*/  IMAD.MOV.U32 R16, RZ, RZ, RZ ;  /* 0x000000ffff107224 */ /* 0x000fe200078e00ff */
[----:B------:R-:W0:Y:S01]  /*0040*/  S2R R3, SR_CTAID.Y ;  /* 0x0000000000037919 */ /* 0x000e220000002600 */
[----:B------:R-:W2:Y:S01]  /*0050*/  LDCU.64 UR6, c[0x0][0x358] ;  /* 0x00006b00ff0677ac */ /* 0x000ea20008000a00 */
[----:B------:R-:W3:Y:S01]  /*0060*/  S2R R11, SR_TID.X ;  /* 0x00000000000b7919 */ /* 0x000ee20000002100 */
[----:B------:R-:W3:Y:S01]  /*0070*/  S2R R10, SR_CTAID.X ;  /* 0x00000000000a7919 */ /* 0x000ee20000002500 */
[----:B-1----:R-:W-:Y:S01]  /*0080*/  UISETP.GE.AND UP0, UPT, UR5, 0x1, UPT ;  /* 0x000000010500788c */ /* 0x002fe2000bf06270 */
[----:B0-----:R-:W-:Y:S02]  /*0090*/  IMAD R6, R3, 0x20, R0 ;  /* 0x0000002003067824 */ /* 0x001fe400078e0200 */
[----:B---3--:R-:W-:-:S06]  /*00a0*/  IMAD R7, R10, 0x20, R11 ;  /* 0x000000200a077824 */ /* 0x008fcc00078e020b */
[----:B--2---:R-:W-:Y:S05]  /*00b0*/  BRA.U !UP0, `(.L_x_0) ;  /* 0x0000000908987547 */ /* 0x004fea000b800000 */
[----:B------:R-:W0:Y:S01]  /*00c0*/  S2R R5, SR_CgaCtaId ;  /* 0x0000000000057919 */ /* 0x000e220000008800 */
[----:B------:R-:W1:Y:S01]  /*00d0*/  LDCU UR8, c[0x0][0x39c] ;  /* 0x00007380ff0877ac */ /* 0x000e620008000800 */
[----:B------:R-:W2:Y:S01]  /*00e0*/  LDC R8, c[0x0][0x39c] ;  /* 0x0000e700ff087b82 */ /* 0x000ea20000000800 */
[----:B------:R-:W-:Y:S01]  /*00f0*/  MOV R2, 0x400 ;  /* 0x0000040000027802 */ /* 0x000fe20000000f00 */
[----:B------:R-:W-:Y:S01]  /*0100*/  IMAD.MOV.U32 R16, RZ, RZ, RZ ;  /* 0x000000ffff107224 */ /* 0x000fe200078e00ff */
[----:B------:R-:W-:Y:S02]  /*0110*/  UIADD3 UR4, UPT, UPT, UR5, 0x1f, URZ ;  /* 0x0000001f05047890 */ /* 0x000fe4000fffe0ff */
[----:B------:R-:W-:Y:S01]  /*0120*/  IMAD R9, R6, UR5, R11 ;  /* 0x0000000506097c24 */ /* 0x000fe2000f8e020b */
[----:B------:R-:W3:Y:S01]  /*0130*/  LDCU UR9, c[0x0][0x3a0] ;  /* 0x00007400ff0977ac */ /* 0x000ee20008000800 */
[----:B------:R-:W-:Y:S01]  /*0140*/  VIADD R4, R2, 0x400 ;  /* 0x0000040002047836 */ /* 0x000fe20000000000 */
[----:B------:R-:W-:-:S04]  /*0150*/  USHF.R.U32.HI UR4, URZ, 0x5, UR4 ;  /* 0x00000005ff047899 */ /* 0x000fc80008011604 */
[----:B------:R-:W-:Y:S01]  /*0160*/  UIADD3 UR4, UPT, UPT, -UR4, URZ, URZ ;  /* 0x000000ff04047290 */ /* 0x000fe2000fffe1ff */
[----:B-1----:R-:W-:Y:S01]  /*0170*/  IMAD R13, R0, UR8, R11 ;  /* 0x00000008000d7c24 */ /* 0x002fe2000f8e020b */
[----:B------:R-:W1:Y:S03]  /*0180*/  LDCU UR8, c[0x0][0x398] ;  /* 0x00007300ff0877ac */ /* 0x000e660008000800 */
[----:B------:R-:W-:Y:S01]  /*0190*/  IMAD R13, R10, 0x20, R13 ;  /* 0x000000200a0d7824 */ /* 0x000fe200078e020d */
[C---:B0-----:R-:W-:Y:S02]  /*01a0*/  LEA R3, R5.reuse, R2, 0x18 ;  /* 0x0000000205037211 */ /* 0x041fe400078ec0ff */
[----:B------:R-:W-:-:S03]  /*01b0*/  LEA R4, R5, R4, 0x18 ;  /* 0x0000000405047211 */ /* 0x000fc600078ec0ff */
[C---:B------:R-:W-:Y:S02]  /*01c0*/  IMAD R12, R0.reuse, 0x20, R3 ;  /* 0x00000020000c7824 */ /* 0x040fe400078e0203 */
[C---:B------:R-:W-:Y:S02]  /*01d0*/  IMAD R4, R11.reuse, 0x21, R4 ;  /* 0x000000210b047824 */ /* 0x040fe400078e0204 */
[C---:B------:R-:W-:Y:S02]  /*01e0*/  IMAD.IADD R14, R11.reuse, 0x1, R12 ;  /* 0x000000010b0e7824 */ /* 0x040fe400078e020c */
[--C-:B------:R-:W-:Y:S02]  /*01f0*/  IMAD.IADD R15, R0, 0x1, R4.reuse ;  /* 0x00000001000f7824 */ /* 0x100fe400078e0204 */
[----:B-1-3--:R-:W-:-:S07]  /*0200*/  IMAD R10, R11, -0x20, R4 ;  /* 0xffffffe00b0a7824 */ /* 0x00afce00078e0204 */
.L_x_1:
[----:B------:R-:W-:Y:S02]  /*0210*/  ISETP.GE.AND P0, PT, R11, UR9, PT ;  /* 0x000000090b007c0c */ /* 0x000fe4000bf06270 */
[----:B------:R-:W-:Y:S02]  /*0220*/  ISETP.GE.AND P1, PT, R0, UR9, PT ;  /* 0x0000000900007c0c */ /* 0x000fe4000bf26270 */
[----:B------:R-:W-:Y:S02]  /*0230*/  ISETP.GE.OR P0, PT, R6, UR8, P0 ;  /* 0x0000000806007c0c */ /* 0x000fe40008706670 */
[----:B--2---:R-:W-:Y:S02]  /*0240*/  ISETP.GE.OR P1, PT, R7, R8, P1 ;  /* 0x000000080700720c */ /* 0x004fe40000f26670 */
[----:B------:R-:W-:Y:S02]  /*0250*/  PRMT R17, RZ, 0x7610, R17 ;  /* 0x00007610ff117816 */ /* 0x000fe40000000011 */
[----:B------:R-:W-:-:S07]  /*0260*/  PRMT R18, RZ, 0x7610, R18 ;  /* 0x00007610ff127816 */ /* 0x000fce0000000012 */
[----:B------:R-:W0:Y:S08]  /*0270*/  @!P0 LDC.64 R2, c[0x0][0x380] ;  /* 0x0000e000ff028b82 */ /* 0x000e300000000a00 */
[----:B------:R-:W1:Y:S01]  /*0280*/  @!P1 LDC.64 R4, c[0x0][0x388] ;  /* 0x0000e200ff049b82 */ /* 0x000e620000000a00 */
[----:B0-----:R-:W-:-:S05]  /*0290*/  @!P0 IADD3 R2, P2, PT, R9, R2, RZ ;  /* 0x0000000209028210 */ /* 0x001fca0007f5e0ff */
[----:B------:R-:W-:Y:S01]  /*02a0*/  @!P0 IMAD.X R3, RZ, RZ, R3, P2 ;  /* 0x000000ffff038224 */ /* 0x000fe200010e0603 */
[----:B-1----:R-:W-:-:S04]  /*02b0*/  @!P1 IADD3 R4, P3, PT, R13, R4, RZ ;  /* 0x000000040d049210 */ /* 0x002fc80007f7e0ff */
[----:B------:R-:W2:Y:S01]  /*02c0*/  @!P0 LDG.E.U8.CONSTANT R17, desc[UR6][R2.64] ;  /* 0x0000000602118981 */ /* 0x000ea2000c1e9100 */
[----:B------:R-:W-:-:S05]  /*02d0*/  @!P1 LEA.HI.X.SX32 R5, R13, R5, 0x1, P3 ;  /* 0x000000050d059211 */ /* 0x000fca00018f0eff */
[----:B------:R-:W3:Y:S01]  /*02e0*/  @!P1 LDG.E.U8.CONSTANT R18, desc[UR6][R4.64] ;  /* 0x0000000604129981 */ /* 0x000ee2000c1e9100 */
[----:B------:R-:W-:-:S04]  /*02f0*/  UIADD3 UR4, UPT, UPT, UR4, 0x1, URZ ;  /* 0x0000000104047890 */ /* 0x000fc8000fffe0ff */
[----:B------:R-:W-:Y:S01]  /*0300*/  UISETP.NE.AND UP0, UPT, UR4, URZ, UPT ;  /* 0x000000ff0400728c */ /* 0x000fe2000bf05270 */
[----:B--2---:R-:W-:Y:S04]  /*0310*/  STS.U8 [R14], R17 ;  /* 0x000000110e007388 */ /* 0x004fe80000000000 */
[----:B---3--:R-:W-:Y:S01]  /*0320*/  STS.U8 [R15], R18 ;  /* 0x000000120f007388 */ /* 0x008fe20000000000 */
[----:B------:R-:W-:Y:S06]  /*0330*/  BAR.SYNC.DEFER_BLOCKING 0x0 ;  /* 0x0000000000007b1d */ /* 0x000fec0000010000 */
[----:B------:R-:W-:Y:S04]  /*0340*/  LDS.U8 R19, [R10+0x63] ;  /* 0x000063000a137984 */ /* 0x000fe80000000000 */
[----:B------:R-:W0:Y:S04]  /*0350*/  LDS.U8 R20, [R10+0x42] ;  /* 0x000042000a147984 */ /* 0x000e280000000000 */
[----:B------:R-:W-:Y:S04]  /*0360*/  LDS.U8 R21, [R10+0x21] ;  /* 0x000021000a157984 */ /* 0x000fe80000000000 */
[----:B------:R-:W1:Y:S04]  /*0370*/  LDS.U8 R22, [R10] ;  /* 0x000000000a167984 */ /* 0x000e680000000000 */
[----:B------:R-:W-:Y:S04]  /*0380*/  LDS.U8 R23, [R12+0x3] ;  /* 0x000003000c177984 */ /* 0x000fe80000000000 */
[----:B------:R-:W2:Y:S04]  /*0390*/  LDS.U8 R24, [R12+0x2] ;  /* 0x000002000c187984 */ /* 0x000ea80000000000 */
[----:B------:R-:W-:Y:S04]  /*03a0*/  LDS.U8 R25, [R12+0x1] ;  /* 0x000001000c197984 */ /* 0x000fe80000000000 */
[----:B------:R-:W3:Y:S04]  /*03b0*/  LDS.U8 R28, [R12] ;  /* 0x000000000c1c7984 */ /* 0x000ee80000000000 */
[----:B------:R-:W-:Y:S04]  /*03c0*/  LDS.U8 R5, [R10+0xe7] ;  /* 0x0000e7000a057984 */ /* 0x000fe80000000000 */
[----:B------:R-:W4:Y:S04]  /*03d0*/  LDS.U8 R26, [R10+0xc6] ;  /* 0x0000c6000a1a7984 */ /* 0x000f280000000000 */
[----:B------:R-:W-:Y:S04]  /*03e0*/  LDS.U8 R3, [R10+0xa5] ;  /* 0x0000a5000a037984 */ /* 0x000fe80000000000 */
[----:B------:R-:W5:Y:S01]  /*03f0*/  LDS.U8 R4, [R10+0x84] ;  /* 0x000084000a047984 */ /* 0x000f620000000000 */
[----:B0-----:R-:W-:-:S03]  /*0400*/  PRMT R2, R20, 0x3340, R19 ;  /* 0x0000334014027816 */ /* 0x001fc60000000013 */
[----:B------:R-:W-:Y:S01]  /*0410*/  LDS.U8 R20, [R10+0x14a] ;  /* 0x00014a000a147984 */ /* 0x000fe20000000000 */
[----:B-1----:R-:W-:-:S03]  /*0420*/  PRMT R17, R22, 0x3340, R21 ;  /* 0x0000334016117816 */ /* 0x002fc60000000015 */
[----:B------:R-:W-:Y:S04]  /*0430*/  LDS.U8 R21, [R12+0x7] ;  /* 0x000007000c157984 */ /* 0x000fe80000000000 */
[----:B------:R-:W0:Y:S01]  /*0440*/  LDS.U8 R22, [R12+0x6] ;  /* 0x000006000c167984 */ /* 0x000e220000000000 */
[----:B--2---:R-:W-:-:S03]  /*0450*/  PRMT R18, R24, 0x3340, R23 ;  /* 0x0000334018127816 */ /* 0x004fc60000000017 */
[----:B------:R-:W-:Y:S04]  /*0460*/  LDS.U8 R23, [R12+0x5] ;  /* 0x000005000c177984 */ /* 0x000fe80000000000 */
[----:B------:R-:W1:Y:S01]  /*0470*/  LDS.U8 R24, [R12+0x4] ;  /* 0x000004000c187984 */ /* 0x000e620000000000 */
[----:B---3--:R-:W-:Y:S02]  /*0480*/  PRMT R19, R28, 0x3340, R25 ;  /* 0x000033401c137816 */ /* 0x008fe40000000019 */
[----:B------:R-:W-:Y:S01]  /*0490*/  PRMT R25, R17, 0x5410, R2 ;  /* 0x0000541011197816 */ /* 0x000fe20000000002 */
[----:B------:R-:W-:Y:S01]  /*04a0*/  LDS.U8 R28, [R12+0x14] ;  /* 0x000014000c1c7984 */ /* 0x000fe20000000000 */
[----:B------:R-:W-:-:S03]  /*04b0*/  PRMT R2, R19, 0x5410, R18 ;  /* 0x0000541013027816 */ /* 0x000fc60000000012 */
[----:B------:R-:W2:Y:S04]  /*04c0*/  LDS.U8 R19, [R10+0x16b] ;  /* 0x00016b000a137984 */ /* 0x000ea80000000000 */
[----:B------:R-:W-:Y:S01]  /*04d0*/  LDS.U8 R17, [R10+0x129] ;  /* 0x000129000a117984 */ /* 0x000fe20000000000 */
[----:B------:R-:W-:-:S03]  /*04e0*/  IDP.4A.S8.S8 R2, R25, R2, R16 ;  /* 0x0000000219027226 */ /* 0x000fc60000000610 */
[----:B------:R-:W3:Y:S01]  /*04f0*/  LDS.U8 R18, [R10+0x108] ;  /* 0x000108000a127984 */ /* 0x000ee20000000000 */
[----:B----4-:R-:W-:Y:S02]  /*0500*/  PRMT R26, R26, 0x3340, R5 ;  /* 0x000033401a1a7816 */ /* 0x010fe40000000005 */
[----:B-----5:R-:W-:Y:S01]  /*0510*/  PRMT R25, R4, 0x3340, R3 ;  /* 0x0000334004197816 */ /* 0x020fe20000000003 */
[----:B------:R-:W-:Y:S04]  /*0520*/  LDS.U8 R16, [R12+0xa] ;  /* 0x00000a000c107984 */ /* 0x000fe80000000000 */
[----:B------:R-:W4:Y:S04]  /*0530*/  LDS.U8 R3, [R12+0xb] ;  /* 0x00000b000c037984 */ /* 0x000f280000000000 */
[----:B------:R-:W-:Y:S04]  /*0540*/  LDS.U8 R4, [R12+0x9] ;  /* 0x000009000c047984 */ /* 0x000fe80000000000 */
[----:B------:R-:W5:Y:S01]  /*0550*/  LDS.U8 R5, [R12+0x8] ;  /* 0x000008000c057984 */ /* 0x000f620000000000 */
[----:B0-----:R-:W-:-:S02]  /*0560*/  PRMT R21, R22, 0x3340, R21 ;  /* 0x0000334016157816 */ /* 0x001fc40000000015 */
[----:B-1----:R-:W-:Y:S02]  /*0570*/  PRMT R24, R24, 0x3340, R23 ;  /* 0x0000334018187816 */ /* 0x002fe40000000017 */
[----:B------:R-:W-:Y:S01]  /*0580*/  PRMT R22, R25, 0x5410, R26 ;  /* 0x0000541019167816 */ /* 0x000fe2000000001a */
[----:B------:R-:W-:Y:S01]  /*0590*/  LDS.U8 R23, [R12+0xe] ;  /* 0x00000e000c177984 */ /* 0x000fe20000000000 */
[----:B------:R-:W-:-:S03]  /*05a0*/  PRMT R21, R24, 0x5410, R21 ;  /* 0x0000541018157816 */ /* 0x000fc60000000015 */
[----:B------:R-:W-:Y:S01]  /*05b0*/  LDS.U8 R24, [R10+0x1ef] ;  /* 0x0001ef000a187984 */ /* 0x000fe20000000000 */
[----:B--2---:R-:W-:-:S03]  /*05c0*/  PRMT R19, R20, 0x3340, R19 ;  /* 0x0000334014137816 */ /* 0x004fc60000000013 */
[----:B------:R-:W0:Y:S04]  /*05d0*/  LDS.U8 R25, [R10+0x1ce] ;  /* 0x0001ce000a197984 */ /* 0x000e280000000000 */
[----:B------:R-:W1:Y:S01]  /*05e0*/  LDS.U8 R20, [R12+0xf] ;  /* 0x00000f000c147984 */ /* 0x000e620000000000 */
[----:B---3--:R-:W-:-:S03]  /*05f0*/  PRMT R26, R18, 0x3340, R17 ;  /* 0x00003340121a7816 */ /* 0x008fc60000000011 */
[----:B------:R-:W-:Y:S04]  /*0600*/  LDS.U8 R17, [R10+0x1ad] ;  /* 0x0001ad000a117984 */ /* 0x000fe80000000000 */
[----:B------:R-:W2:Y:S01]  /*0610*/  LDS.U8 R18, [R10+0x18c] ;  /* 0x00018c000a127984 */ /* 0x000ea20000000000 */
[----:B----4-:R-:W-:-:S03]  /*0620*/  PRMT R16, R16, 0x3340, R3 ;  /* 0x0000334010107816 */ /* 0x010fc60000000003 */
[----:B------:R-:W-:Y:S01]  /*0630*/  LDS.U8 R3, [R12+0xc] ;  /* 0x00000c000c037984 */ /* 0x000fe20000000000 */
[----:B-----5:R-:W-:-:S03]  /*0640*/  PRMT R5, R5, 0x3340, R4 ;  /* 0x0000334005057816 */ /* 0x020fc60000000004 */
[----:B------:R-:W3:Y:S01]  /*0650*/  LDS.U8 R4, [R12+0xd] ;  /* 0x00000d000c047984 */ /* 0x000ee20000000000 */
[----:B------:R-:W-:Y:S01]  /*0660*/  PRMT R19, R26, 0x5410, R19 ;  /* 0x000054101a137816 */ /* 0x000fe20000000013 */
[----:B------:R-:W-:Y:S01]  /*0670*/  IDP.4A.S8.S8 R2, R22, R21, R2 ;  /* 0x0000001516027226 */ /* 0x000fe20000000602 */
[----:B------:R-:W-:Y:S01]  /*0680*/  PRMT R5, R5, 0x5410, R16 ;  /* 0x0000541005057816 */ /* 0x000fe20000000010 */
[----:B------:R-:W-:Y:S04]  /*0690*/  LDS.U8 R22, [R12+0x12] ;  /* 0x000012000c167984 */ /* 0x000fe80000000000 */
[----:B------:R-:W-:Y:S01]  /*06a0*/  IDP.4A.S8.S8 R2, R19, R5, R2 ;  /* 0x0000000513027226 */ /* 0x000fe20000000602 */
[----:B------:R-:W-:Y:S04]  /*06b0*/  LDS.U8 R16, [R12+0x11] ;  /* 0x000011000c107984 */ /* 0x000fe80000000000 */
[----:B------:R-:W4:Y:S04]  /*06c0*/  LDS.U8 R19, [R12+0x13] ;  /* 0x000013000c137984 */ /* 0x000f280000000000 */
[----:B------:R-:W5:Y:S01]  /*06d0*/  LDS.U8 R21, [R12+0x10] ;  /* 0x000010000c157984 */ /* 0x000f620000000000 */
[----:B0-----:R-:W-:-:S02]  /*06e0*/  PRMT R5, R25, 0x3340, R24 ;  /* 0x0000334019057816 */ /* 0x001fc40000000018 */
[----:B-1----:R-:W-:Y:S02]  /*06f0*/  PRMT R26, R23, 0x3340, R20 ;  /* 0x00003340171a7816 */ /* 0x002fe40000000014 */
[----:B------:R-:W-:Y:S04]  /*0700*/  LDS.U8 R20, [R10+0x252] ;  /* 0x000252000a147984 */ /* 0x000fe80000000000 */
[----:B------:R-:W-:Y:S01]  /*0710*/  LDS.U8 R23, [R10+0x210] ;  /* 0x000210000a177984 */ /* 0x000fe20000000000 */
[----:B--2---:R-:W-:-:S03]  /*0720*/  PRMT R24, R18, 0x3340, R17 ;  /* 0x0000334012187816 */ /* 0x004fc60000000011 */
[----:B------:R-:W0:Y:S04]  /*0730*/  LDS.U8 R17, [R10+0x273] ;  /* 0x000273000a117984 */ /* 0x000e280000000000 */
[----:B------:R-:W1:Y:S01]  /*0740*/  LDS.U8 R18, [R10+0x231] ;  /* 0x000231000a127984 */ /* 0x000e620000000000 */
[----:B---3--:R-:W-:-:S03]  /*0750*/  PRMT R27, R3, 0x3340, R4 ;  /* 0x00003340031b7816 */ /* 0x008fc60000000004 */
[----:B------:R-:W-:Y:S04]  /*0760*/  LDS.U8 R3, [R10+0x2f7] ;  /* 0x0002f7000a037984 */ /* 0x000fe80000000000 */
[----:B------:R-:W2:Y:S01]  /*0770*/  LDS.U8 R4, [R10+0x2d6] ;  /* 0x0002d6000a047984 */ /* 0x000ea20000000000 */
[----:B------:R-:W-:-:S03]  /*0780*/  PRMT R25, R24, 0x5410, R5 ;  /* 0x0000541018197816 */ /* 0x000fc60000000005 */
[----:B------:R-:W-:Y:S01]  /*0790*/  LDS.U8 R24, [R10+0x2b5] ;  /* 0x0002b5000a187984 */ /* 0x000fe20000000000 */
[----:B----4-:R-:W-:-:S03]  /*07a0*/  PRMT R19, R22, 0x3340, R19 ;  /* 0x0000334016137816 */ /* 0x010fc60000000013 */
[----:B------:R-:W3:Y:S01]  /*07b0*/  LDS.U8 R5, [R10+0x294] ;  /* 0x000294000a057984 */ /* 0x000ee20000000000 */
[----:B-----5:R-:W-:-:S03]  /*07c0*/  PRMT R16, R21, 0x3340, R16 ;  /* 0x0000334015107816 */ /* 0x020fc60000000010 */
[----:B------:R-:W-:Y:S01]  /*07d0*/  LDS.U8 R22, [R10+0x37b] ;  /* 0x00037b000a167984 */ /* 0x000fe20000000000 */
[----:B------:R-:W-:Y:S02]  /*07e0*/  PRMT R26, R27, 0x5410, R26 ;  /* 0x000054101b1a7816 */ /* 0x000fe4000000001a */
[----:B------:R-:W-:Y:S01]  /*07f0*/  PRMT R16, R16, 0x5410, R19 ;  /* 0x0000541010107816 */ /* 0x000fe20000000013 */
[----:B------:R-:W4:Y:S04]  /*0800*/  LDS.U8 R21, [R10+0x35a] ;  /* 0x00035a000a157984 */ /* 0x000f280000000000 */
[----:B------:R-:W-:Y:S01]  /*0810*/  LDS.U8 R19, [R10+0x339] ;  /* 0x000339000a137984 */ /* 0x000fe20000000000 */
[----:B0-----:R-:W-:-:S03]  /*0820*/  PRMT R17, R20, 0x3340, R17 ;  /* 0x0000334014117816 */ /* 0x001fc60000000011 */
[----:B------:R-:W-:Y:S01]  /*0830*/  LDS.U8 R27, [R12+0x1e] ;  /* 0x00001e000c1b7984 */ /* 0x000fe20000000000 */
[----:B-1----:R-:W-:-:S03]  /*0840*/  PRMT R18, R23, 0x3340, R18 ;  /* 0x0000334017127816 */ /* 0x002fc60000000012 */
[----:B------:R-:W0:Y:S01]  /*0850*/  LDS.U8 R20, [R10+0x318] ;  /* 0x000318000a147984 */ /* 0x000e220000000000 */
[----:B------:R-:W-:Y:S01]  /*0860*/  IDP.4A.S8.S8 R2, R25, R26, R2 ;  /* 0x0000001a19027226 */ /* 0x000fe20000000602 */
[----:B------:R-:W-:Y:S02]  /*0870*/  PRMT R17, R18, 0x5410, R17 ;  /* 0x0000541012117816 */ /* 0x000fe40000000011 */
[----:B------:R-:W1:Y:S04]  /*0880*/  LDS.U8 R25, [R12+0x15] ;  /* 0x000015000c197984 */ /* 0x000e680000000000 */
[----:B------:R-:W-:Y:S01]  /*0890*/  LDS.U8 R23, [R12+0x17] ;  /* 0x000017000c177984 */ /* 0x000fe20000000000 */
[----:B--2---:R-:W-:-:S03]  /*08a0*/  PRMT R18, R4, 0x3340, R3 ;  /* 0x0000334004127816 */ /* 0x004fc60000000003 */
[----:B------:R-:W-:Y:S04]  /*08b0*/  LDS.U8 R26, [R12+0x16] ;  /* 0x000016000c1a7984 */ /* 0x000fe80000000000 */
[----:B------:R-:W-:Y:S04]  /*08c0*/  LDS.U8 R3, [R12+0x1b] ;  /* 0x00001b000c037984 */ /* 0x000fe80000000000 */
[----:B------:R-:W2:Y:S01]  /*08d0*/  LDS.U8 R4, [R12+0x1a] ;  /* 0x00001a000c047984 */ /* 0x000ea20000000000 */
[----:B---3--:R-:W-:Y:S01]  /*08e0*/  PRMT R5, R5, 0x3340, R24 ;  /* 0x0000334005057816 */ /* 0x008fe20000000018 */
[----:B------:R-:W-:-:S02]  /*08f0*/  IDP.4A.S8.S8 R2, R17, R16, R2 ;  /* 0x0000001011027226 */ /* 0x000fc40000000602 */
[----:B------:R-:W3:Y:S01]  /*0900*/  LDS.U8 R24, [R12+0x1f] ;  /* 0x00001f000c187984 */ /* 0x000ee20000000000 */
[----:B------:R-:W-:Y:S02]  /*0910*/  PRMT R5, R5, 0x5410, R18 ;  /* 0x0000541005057816 */ /* 0x000fe40000000012 */
[----:B----4-:R-:W-:Y:S01]  /*0920*/  PRMT R21, R21, 0x3340, R22 ;  /* 0x0000334015157816 */ /* 0x010fe20000000016 */
[----:B------:R-:W-:Y:S04]  /*0930*/  LDS.U8 R18, [R12+0x19] ;  /* 0x000019000c127984 */ /* 0x000fe80000000000 */
[----:B------:R-:W-:Y:S04]  /*0940*/  LDS.U8 R22, [R10+0x3bd] ;  /* 0x0003bd000a167984 */ /* 0x000fe80000000000 */
[----:B------:R-:W-:Y:S01]  /*0950*/  LDS.U8 R17, [R12+0x1d] ;  /* 0x00001d000c117984 */ /* 0x000fe20000000000 */
[----:B0-----:R-:W-:-:S03]  /*0960*/  PRMT R20, R20, 0x3340, R19 ;  /* 0x0000334014147816 */ /* 0x001fc60000000013 */
[----:B------:R-:W0:Y:S01]  /*0970*/  LDS.U8 R19, [R12+0x18] ;  /* 0x000018000c137984 */ /* 0x000e220000000000 */
[----:B-1----:R-:W-:Y:S02]  /*0980*/  PRMT R28, R28, 0x3340, R25 ;  /* 0x000033401c1c7816 */ /* 0x002fe40000000019 */
[----:B------:R-:W-:Y:S01]  /*0990*/  PRMT R16, R20, 0x5410, R21 ;  /* 0x0000541014107816 */ /* 0x000fe20000000015 */
[----:B------:R-:W1:Y:S04]  /*09a0*/  LDS.U8 R25, [R10+0x39c] ;  /* 0x00039c000a197984 */ /* 0x000e680000000000 */
[----:B------:R-:W-:Y:S04]  /*09b0*/  LDS.U8 R20, [R10+0x3ff] ;  /* 0x0003ff000a147984 */ /* 0x000fe80000000000 */
[----:B------:R-:W4:Y:S01]  /*09c0*/  LDS.U8 R21, [R10+0x3de] ;  /* 0x0003de000a157984 */ /* 0x000f220000000000 */
[----:B--2---:R-:W-:-:S03]  /*09d0*/  PRMT R3, R4, 0x3340, R3 ;  /* 0x0000334004037816 */ /* 0x004fc60000000003 */
[----:B------:R-:W2:Y:S01]  /*09e0*/  LDS.U8 R4, [R12+0x1c] ;  /* 0x00001c000c047984 */ /* 0x000ea20000000000 */
[----:B------:R-:W-:-:S04]  /*09f0*/  PRMT R23, R26, 0x3340, R23 ;  /* 0x000033401a177816 */ /* 0x000fc80000000017 */
[----:B------:R-:W-:Y:S02]  /*0a00*/  PRMT R23, R28, 0x5410, R23 ;  /* 0x000054101c177816 */ /* 0x000fe40000000017 */
[----:B---3--:R-:W-:-:S03]  /*0a10*/  PRMT R24, R27, 0x3340, R24 ;  /* 0x000033401b187816 */ /* 0x008fc60000000018 */
[----:B------:R-:W-:Y:S01]  /*0a20*/  IDP.4A.S8.S8 R5, R5, R23, R2 ;  /* 0x0000001705057226 */ /* 0x000fe20000000602 */
[----:B0-----:R-:W-:-:S04]  /*0a30*/  PRMT R18, R19, 0x3340, R18 ;  /* 0x0000334013127816 */ /* 0x001fc80000000012 */
[----:B------:R-:W-:Y:S02]  /*0a40*/  PRMT R3, R18, 0x5410, R3 ;  /* 0x0000541012037816 */ /* 0x000fe40000000003 */
[----:B-1----:R-:W-:Y:S02]  /*0a50*/  PRMT R25, R25, 0x3340, R22 ;  /* 0x0000334019197816 */ /* 0x002fe40000000016 */
[----:B----4-:R-:W-:Y:S01]  /*0a60*/  PRMT R20, R21, 0x3340, R20 ;  /* 0x0000334015147816 */ /* 0x010fe20000000014 */
[----:B------:R-:W-:Y:S01]  /*0a70*/  IDP.4A.S8.S8 R16, R16, R3, R5 ;  /* 0x0000000310107226 */ /* 0x000fe20000000605 */
[----:B--2---:R-:W-:Y:S02]  /*0a80*/  PRMT R17, R4, 0x3340, R17 ;  /* 0x0000334004117816 */ /* 0x004fe40000000011 */
[----:B------:R-:W-:Y:S02]  /*0a90*/  PRMT R25, R25, 0x5410, R20 ;  /* 0x0000541019197816 */ /* 0x000fe40000000014 */
[----:B------:R-:W-:Y:S01]  /*0aa0*/  PRMT R17, R17, 0x5410, R24 ;  /* 0x0000541011117816 */ /* 0x000fe20000000018 */
[----:B------:R-:W-:-:S02]  /*0ab0*/  VIADD R0, R0, 0x20 ;  /* 0x0000002000007836 */ /* 0x000fc40000000000 */
[----:B------:R-:W-:Y:S02]  /*0ac0*/  VIADD R11, R11, 0x20 ;  /* 0x000000200b0b7836 */ /* 0x000fe40000000000 */
[----:B------:R-:W-:Y:S02]  /*0ad0*/  IDP.4A.S8.S8 R16, R25, R17, R16 ;  /* 0x0000001119107226 */ /* 0x000fe40000000610 */
[----:B------:R-:W-:Y:S02]  /*0ae0*/  VIADD R9, R9, 0x20 ;  /* 0x0000002009097836 */ /* 0x000fe40000000000 */
[----:B------:R-:W-:Y:S01]  /*0af0*/  IMAD R13, R8, 0x20, R13 ;  /* 0x00000020080d7824 */ /* 0x000fe200078e020d */
[----:B------:R-:W-:Y:S06]  /*0b00*/  BAR.SYNC.DEFER_BLOCKING 0x0 ;  /* 0x0000000000007b1d */ /* 0x000fec0000010000 */
[----:B------:R-:W-:Y:S05]  /*0b10*/  BRA.U UP0, `(.L_x_1) ;  /* 0xfffffff500bc7547 */ /* 0x000fea000b83ffff */
.L_x_0:
[----:B------:R-:W0:Y:S02]  /*0b20*/  LDCU.64 UR4, c[0x0][0x398] ;  /* 0x00007300ff0477ac */ /* 0x000e240008000a00 */
[----:B0-----:R-:W-:-:S04]  /*0b30*/  ISETP.GE.AND P0, PT, R7, UR5, PT ;  /* 0x0000000507007c0c */ /* 0x001fc8000bf06270 */
[----:B------:R-:W-:-:S13]  /*0b40*/  ISETP.GE.OR P0, PT, R6, UR4, P0 ;  /* 0x0000000406007c0c */ /* 0x000fda0008706670 */
[----:B------:R-:W-:Y:S05]  /*0b50*/  @P0 EXIT ;  /* 0x000000000000094d */ /* 0x000fea0003800000 */
[----:B------:R-:W0:Y:S01]  /*0b60*/  LDC.64 R2, c[0x0][0x390] ;  /* 0x0000e400ff027b82 */ /* 0x000e220000000a00 */
[----:B------:R-:W-:-:S04]  /*0b70*/  IMAD R7, R6, UR5, R7 ;  /* 0x0000000506077c24 */ /* 0x000fc8000f8e0207 */
[----:B0-----:R-:W-:-:S05]  /*0b80*/  IMAD.WIDE R2, R7, 0x4, R2 ;  /* 0x0000000407027825 */ /* 0x001fca00078e0202 */
[----:B------:R-:W-:Y:S01]  /*0b90*/  STG.E desc[UR6][R2.64], R16 ;  /* 0x0000001002007986 */ /* 0x000fe2000c101906 */
[----:B------:R-:W-:Y:S05]  /*0ba0*/  EXIT ;  /* 0x000000000000794d */ /* 0x000fea0003800000 */
.L_x_2:
[----:B------:R-:W-:-:S00]  /*0bb0*/  BRA `(.L_x_2) ;  /* 0xfffffffc00fc7947 */ /* 0x000fc0000383ffff */
[----:B------:R-:W-:-:S00]  /*0bc0*/  NOP ;  /* 0x0000000000007918 */ /* 0x000fc00000000000 */
        /* <DEDUP_REMOVED lines=11> */
.L_x_3:


//--------------------- .nv.shared._Z22int8_gemm_tiled_kernelPKaS0_Piiii --------------------------
	.section	.nv.shared._Z22int8_gemm_tiled_kernelPKaS0_Piiii,"aw",@nobits
	.sectionflags	@""
.nv.shared._Z22int8_gemm_tiled_kernelPKaS0_Piiii:
	.zero		3104


//--------------------- .nv.shared.reserved.0     --------------------------
	.section	.nv.shared.reserved.0,"aw",@nobits
	.weak		__nv_reservedSMEM_offset_0_alias
	.size		__nv_reservedSMEM_offset_0_alias, 0, 64
	.other		__nv_reservedSMEM_offset_0_alias,@"STO_CUDA_RESERVED_SHARED STV_DEFAULT"
__nv_reservedSMEM_offset_0_alias:
	.zero		0
	.zero		64


//--------------------- .nv.constant0._Z22int8_gemm_tiled_kernelPKaS0_Piiii --------------------------
	.section	.nv.constant0._Z22int8_gemm_tiled_kernelPKaS0_Piiii,"a",@progbits
	.sectionflags	@""
	.align	4
.nv.constant0._Z22int8_gemm_tiled_kernelPKaS0_Piiii:
	.zero		932


//--------------------- SYMBOLS --------------------------

	.type		.nv.reservedSmem.offset0,@object
	.size		.nv.reservedSmem.offset0,0x4
	.type		.nv.reservedSmem.cap,@object
	.size		.nv.reservedSmem.cap,0x4
